	.headerflags	@"EF_CUDA_TEXMODE_UNIFIED EF_CUDA_64BIT_ADDRESS EF_CUDA_ACCELERATORS EF_CUDA_SM90 EF_CUDA_VIRTUAL_SM(EF_CUDA_SM90)"
	.elftype	@"ET_EXEC"


//--------------------- .nv.info                  --------------------------
	.section	.nv.info,"",@"SHT_CUDA_INFO"
	.align	4


	//----- nvinfo : EIATTR_REGCOUNT
	.align		4
        /*0000*/ 	.byte	0x04, 0x2f
        /*0002*/ 	.short	(.L_1 - .L_0)
	.align		4
.L_0:
        /*0004*/ 	.word	index@(triton_poi_fused_cat_6)
        /*0008*/ 	.word	0x00000013


	//----- nvinfo : EIATTR_MIN_STACK_SIZE
	.align		4
.L_1:
        /*000c*/ 	.byte	0x04, 0x12
        /*000e*/ 	.short	(.L_3 - .L_2)
	.align		4
.L_2:
        /*0010*/ 	.word	index@(triton_poi_fused_cat_6)
        /*0014*/ 	.word	0x00000000


	//----- nvinfo : EIATTR_FRAME_SIZE
	.align		4
.L_3:
        /*0018*/ 	.byte	0x04, 0x11
        /*001a*/ 	.short	(.L_5 - .L_4)
	.align		4
.L_4:
        /*001c*/ 	.word	index@(triton_poi_fused_cat_6)
        /*0020*/ 	.word	0x00000000


	//----- nvinfo : EIATTR_MIN_STACK_SIZE
	.align		4
.L_5:
        /*0024*/ 	.byte	0x04, 0x12
        /*0026*/ 	.short	(.L_7 - .L_6)
	.align		4
.L_6:
        /*0028*/ 	.word	index@(triton_poi_fused_cat_6)
        /*002c*/ 	.word	0x00000000
.L_7:


//--------------------- .nv.info.triton_poi_fused_cat_6 --------------------------
	.section	.nv.info.triton_poi_fused_cat_6,"",@"SHT_CUDA_INFO"
	.sectionflags	@""
	.align	4


	//----- nvinfo : EIATTR_CUDA_API_VERSION
	.align		4
        /*0000*/ 	.byte	0x04, 0x37
        /*0002*/ 	.short	(.L_9 - .L_8)
.L_8:
        /*0004*/ 	.word	0x0000007c


	//----- nvinfo : EIATTR_KPARAM_INFO
	.align		4
.L_9:
        /*0008*/ 	.byte	0x04, 0x17
        /*000a*/ 	.short	(.L_11 - .L_10)
.L_10:
        /*000c*/ 	.word	0x00000000
        /*0010*/ 	.short	0x0004
        /*0012*/ 	.short	0x0020
        /*0014*/ 	.byte	0x00, 0xf0, 0x11, 0x00


	//----- nvinfo : EIATTR_KPARAM_INFO
	.align		4
.L_11:
        /*0018*/ 	.byte	0x04, 0x17
        /*001a*/ 	.short	(.L_13 - .L_12)
.L_12:
        /*001c*/ 	.word	0x00000000
        /*0020*/ 	.short	0x0003
        /*0022*/ 	.short	0x0018
        /*0024*/ 	.byte	0x00, 0xf4, 0x21, 0x00


	//----- nvinfo : EIATTR_KPARAM_INFO
	.align		4
.L_13:
        /*0028*/ 	.byte	0x04, 0x17
        /*002a*/ 	.short	(.L_15 - .L_14)
.L_14:
        /*002c*/ 	.word	0x00000000
        /*0030*/ 	.short	0x0002
        /*0032*/ 	.short	0x0010
        /*0034*/ 	.byte	0x00, 0xf4, 0x21, 0x00


	//----- nvinfo : EIATTR_KPARAM_INFO
	.align		4
.L_15:
        /*0038*/ 	.byte	0x04, 0x17
        /*003a*/ 	.short	(.L_17 - .L_16)
.L_16:
        /*003c*/ 	.word	0x00000000
        /*0040*/ 	.short	0x0001
        /*0042*/ 	.short	0x0008
        /*0044*/ 	.byte	0x00, 0xf4, 0x21, 0x00


	//----- nvinfo : EIATTR_KPARAM_INFO
	.align		4
.L_17:
        /*0048*/ 	.byte	0x04, 0x17
        /*004a*/ 	.short	(.L_19 - .L_18)
.L_18:
        /*004c*/ 	.word	0x00000000
        /*0050*/ 	.short	0x0000
        /*0052*/ 	.short	0x0000
        /*0054*/ 	.byte	0x00, 0xf4, 0x21, 0x00


	//----- nvinfo : EIATTR_SPARSE_MMA_MASK
	.align		4
.L_19:
        /*0058*/ 	.byte	0x03, 0x50
        /*005a*/ 	.short	0x0000


	//----- nvinfo : EIATTR_MAXREG_COUNT
	.align		4
        /*005c*/ 	.byte	0x03, 0x1b
        /*005e*/ 	.short	0x00ff


	//----- nvinfo : EIATTR_EXIT_INSTR_OFFSETS
	.align		4
        /*0060*/ 	.byte	0x04, 0x1c
        /*0062*/ 	.short	(.L_21 - .L_20)


	//   ....[0]....
.L_20:
        /*0064*/ 	.word	0x00000350


	//----- nvinfo : EIATTR_REQNTID
	.align		4
.L_21:
        /*0068*/ 	.byte	0x04, 0x10
        /*006a*/ 	.short	(.L_23 - .L_22)
.L_22:
        /*006c*/ 	.word	0x00000100
        /*0070*/ 	.word	0x00000001
        /*0074*/ 	.word	0x00000001


	//----- nvinfo : EIATTR_CBANK_PARAM_SIZE
	.align		4
.L_23:
        /*0078*/ 	.byte	0x03, 0x19
        /*007a*/ 	.short	0x0024


	//----- nvinfo : EIATTR_PARAM_CBANK
	.align		4
        /*007c*/ 	.byte	0x04, 0x0a
        /*007e*/ 	.short	(.L_25 - .L_24)
	.align		4
.L_24:
        /*0080*/ 	.word	index@(.nv.constant0.triton_poi_fused_cat_6)
        /*0084*/ 	.short	0x0210
        /*0086*/ 	.short	0x0024


	//----- nvinfo : EIATTR_SW_WAR
	.align		4
.L_25:
        /*0088*/ 	.byte	0x04, 0x36
        /*008a*/ 	.short	(.L_27 - .L_26)
.L_26:
        /*008c*/ 	.word	0x00000008
.L_27:


//--------------------- .nv.callgraph             --------------------------
	.section	.nv.callgraph,"",@"SHT_CUDA_CALLGRAPH"
	.align	4
	.sectionentsize	8
	.align		4
        /*0000*/ 	.word	0x00000000
	.align		4
        /*0004*/ 	.word	0xffffffff
	.align		4
        /*0008*/ 	.word	0x00000000
	.align		4
        /*000c*/ 	.word	0xfffffffe
	.align		4
        /*0010*/ 	.word	0x00000000
	.align		4
        /*0014*/ 	.word	0xfffffffd
	.align		4
        /*0018*/ 	.word	0x00000000
	.align		4
        /*001c*/ 	.word	0xfffffffc


//--------------------- .text.triton_poi_fused_cat_6 --------------------------
	.section	.text.triton_poi_fused_cat_6,"ax",@progbits
	.align	128
        .global         triton_poi_fused_cat_6
        .type           triton_poi_fused_cat_6,@function
        .size           triton_poi_fused_cat_6,(.L_x_1 - triton_poi_fused_cat_6)
        .other          triton_poi_fused_cat_6,@"STO_CUDA_ENTRY STV_DEFAULT"
triton_poi_fused_cat_6:
.text.triton_poi_fused_cat_6:
[----:B------:R-:W-:Y:S01]  /*0000*/  LDC R1, c[0x0][0x28] ;  /* 0x00000a00ff017b82 */ /* 0x000fe20000000800 */
[----:B------:R-:W1:Y:S07]  /*0010*/  S2R R0, SR_TID.X ;  /* 0x0000000000007919 */ /* 0x000e6e0000002100 */
[----:B------:R-:W2:Y:S01]  /*0020*/  LDC.64 R4, c[0x0][0x218] ;  /* 0x00008600ff047b82 */ /* 0x000ea20000000a00 */
[----:B------:R-:W-:Y:S01]  /*0030*/  ULDC.64 UR6, c[0x0][0x220] ;  /* 0x0000880000067ab9 */ /* 0x000fe20000000a00 */
[----:B------:R-:W-:Y:S01]  /*0040*/  ULDC.64 UR4, c[0x0][0x208] ;  /* 0x0000820000047ab9 */ /* 0x000fe20000000a00 */
[----:B------:R-:W3:Y:S01]  /*0050*/  S2R R3, SR_CTAID.X ;  /* 0x0000000000037919 */ /* 0x000ee20000002500 */
[----:B-1----:R-:W-:-:S05]  /*0060*/  IMAD.SHL.U32 R0, R0, 0x2, RZ ;  /* 0x0000000200007824 */ /* 0x002fca00078e00ff */
[----:B------:R-:W-:-:S05]  /*0070*/  LOP3.LUT R0, R0, 0x1fe, RZ, 0xc0, !PT ;  /* 0x000001fe00007812 */ /* 0x000fca00078ec0ff */
[----:B---3--:R-:W-:Y:S02]  /*0080*/  IMAD R0, R3, 0x200, R0 ;  /* 0x0000020003007824 */ /* 0x008fe400078e0200 */
[----:B------:R-:W1:Y:S03]  /*0090*/  LDC.64 R2, c[0x0][0x210] ;  /* 0x00008400ff027b82 */ /* 0x000e660000000a00 */
[----:B------:R-:W-:-:S04]  /*00a0*/  SHF.R.S32.HI R7, RZ, 0x1f, R0 ;  /* 0x0000001fff077819 */ /* 0x000fc80000011400 */
[CC--:B------:R-:W-:Y:S02]  /*00b0*/  LEA.HI R6, R7.reuse, R0.reuse, RZ, 0xc ;  /* 0x0000000007067211 */ /* 0x0c0fe400078f60ff */
[----:B------:R-:W-:Y:S02]  /*00c0*/  LEA.HI R10, R7, R0, RZ, 0x15 ;  /* 0x00000000070a7211 */ /* 0x000fe400078fa8ff */
[----:B------:R-:W-:Y:S02]  /*00d0*/  SHF.R.S32.HI R8, RZ, 0xc, R6 ;  /* 0x0000000cff087819 */ /* 0x000fe40000011406 */
[----:B------:R-:W-:Y:S02]  /*00e0*/  LOP3.LUT R7, R6, 0xfffff000, RZ, 0xc0, !PT ;  /* 0xfffff00006077812 */ /* 0x000fe400078ec0ff */
[----:B------:R-:W-:Y:S02]  /*00f0*/  LEA.HI R9, R8, R8, RZ, 0x9 ;  /* 0x0000000808097211 */ /* 0x000fe400078f48ff */
[----:B------:R-:W-:Y:S01]  /*0100*/  SHF.R.S32.HI R11, RZ, 0x15, R10 ;  /* 0x00000015ff0b7819 */ /* 0x000fe2000001140a */
[----:B------:R-:W-:Y:S01]  /*0110*/  IMAD.IADD R7, R0, 0x1, -R7 ;  /* 0x0000000100077824 */ /* 0x000fe200078e0a07 */
[----:B------:R-:W-:-:S03]  /*0120*/  LOP3.LUT R9, R9, 0xfffffe00, RZ, 0xc0, !PT ;  /* 0xfffffe0009097812 */ /* 0x000fc600078ec0ff */
[----:B------:R-:W-:Y:S01]  /*0130*/  IMAD.SHL.U32 R6, R11, 0x100000, RZ ;  /* 0x001000000b067824 */ /* 0x000fe200078e00ff */
[----:B------:R-:W-:Y:S01]  /*0140*/  LOP3.LUT R11, R10, 0xffe00000, RZ, 0xc0, !PT ;  /* 0xffe000000a0b7812 */ /* 0x000fe200078ec0ff */
[----:B------:R-:W-:Y:S01]  /*0150*/  IMAD.IADD R9, R8, 0x1, -R9 ;  /* 0x0000000108097824 */ /* 0x000fe200078e0a09 */
[----:B------:R-:W-:Y:S02]  /*0160*/  SHF.R.S32.HI R10, RZ, 0x1f, R7 ;  /* 0x0000001fff0a7819 */ /* 0x000fe40000011407 */
[----:B------:R-:W-:Y:S01]  /*0170*/  SHF.R.S32.HI R13, RZ, 0x1f, R6 ;  /* 0x0000001fff0d7819 */ /* 0x000fe20000011406 */
[C---:B------:R-:W-:Y:S01]  /*0180*/  IMAD.SHL.U32 R8, R9.reuse, 0x1000, RZ ;  /* 0x0000100009087824 */ /* 0x040fe200078e00ff */
[C---:B------:R-:W-:Y:S01]  /*0190*/  ISETP.GE.AND P0, PT, R9.reuse, 0x100, PT ;  /* 0x000001000900780c */ /* 0x040fe20003f06270 */
[----:B--2---:R-:W-:Y:S01]  /*01a0*/  IMAD.WIDE R4, R9, 0x4, R4 ;  /* 0x0000000409047825 */ /* 0x004fe200078e0204 */
[----:B------:R-:W-:Y:S02]  /*01b0*/  IADD3 R11, R6, R0, -R11 ;  /* 0x00000000060b7210 */ /* 0x000fe40007ffe80b */
[----:B------:R-:W-:-:S02]  /*01c0*/  IADD3 R7, P1, P2, R8, R7, R6 ;  /* 0x0000000708077210 */ /* 0x000fc40007a3e006 */
[----:B------:R-:W-:Y:S01]  /*01d0*/  SHF.R.S32.HI R8, RZ, 0x1f, R8 ;  /* 0x0000001fff087819 */ /* 0x000fe20000011408 */
[----:B-1----:R-:W-:-:S03]  /*01e0*/  IMAD.WIDE R2, R11, 0x4, R2 ;  /* 0x000000040b027825 */ /* 0x002fc600078e0202 */
[----:B------:R-:W-:Y:S02]  /*01f0*/  IADD3.X R8, R8, R10, R13, P1, P2 ;  /* 0x0000000a08087210 */ /* 0x000fe40000fe440d */
[----:B------:R-:W-:Y:S02]  /*0200*/  CS2R R10, SRZ ;  /* 0x00000000000a7805 */ /* 0x000fe4000001ff00 */
[----:B------:R-:W-:Y:S02]  /*0210*/  ISETP.GT.AND P1, PT, R9, 0xff, PT ;  /* 0x000000ff0900780c */ /* 0x000fe40003f24270 */
[----:B------:R-:W-:Y:S02]  /*0220*/  CS2R R12, SRZ ;  /* 0x00000000000c7805 */ /* 0x000fe4000001ff00 */
[C---:B------:R-:W-:Y:S02]  /*0230*/  LEA R6, P2, R7.reuse, UR6, 0x2 ;  /* 0x0000000607067c11 */ /* 0x040fe4000f8410ff */
[----:B------:R-:W-:Y:S01]  /*0240*/  CS2R R14, SRZ ;  /* 0x00000000000e7805 */ /* 0x000fe2000001ff00 */
[----:B------:R-:W2:Y:S01]  /*0250*/  @!P0 LDG.E.64 R10, desc[UR4][R2.64] ;  /* 0x00000004020a8981 */ /* 0x000ea2000c1e1b00 */
[----:B------:R-:W-:-:S02]  /*0260*/  LEA.HI.X R7, R7, UR7, R8, 0x2, P2 ;  /* 0x0000000707077c11 */ /* 0x000fc400090f1408 */
[----:B------:R-:W1:Y:S01]  /*0270*/  LDC.64 R8, c[0x0][0x228] ;  /* 0x00008a00ff087b82 */ /* 0x000e620000000a00 */
[----:B------:R-:W3:Y:S04]  /*0280*/  @!P0 LDG.E.EL R12, desc[UR4][R4.64] ;  /* 0x00000004040c8981 */ /* 0x000ee8000c2e1900 */
[----:B------:R-:W4:Y:S04]  /*0290*/  @!P0 LDG.E.EL R13, desc[UR4][R4.64] ;  /* 0x00000004040d8981 */ /* 0x000f28000c2e1900 */
[----:B------:R-:W5:Y:S01]  /*02a0*/  @P1 LDG.E.64 R14, desc[UR4][R6.64+-0x400000] ;  /* 0xc0000004060e1981 */ /* 0x000f62000c1e1b00 */
[----:B--2---:R-:W-:-:S02]  /*02b0*/  SEL R10, R10, RZ, !P0 ;  /* 0x000000ff0a0a7207 */ /* 0x004fc40004000000 */
[----:B------:R-:W-:Y:S02]  /*02c0*/  SEL R16, R11, RZ, !P0 ;  /* 0x000000ff0b107207 */ /* 0x000fe40004000000 */
[----:B---3--:R-:W-:Y:S02]  /*02d0*/  SEL R3, R12, RZ, !P0 ;  /* 0x000000ff0c037207 */ /* 0x008fe40004000000 */
[----:B----4-:R-:W-:-:S03]  /*02e0*/  SEL R13, R13, RZ, !P0 ;  /* 0x000000ff0d0d7207 */ /* 0x010fc60004000000 */
[----:B------:R-:W-:Y:S01]  /*02f0*/  FADD R12, R10, R3 ;  /* 0x000000030a0c7221 */ /* 0x000fe20000000000 */
[----:B-1----:R-:W-:Y:S01]  /*0300*/  IMAD.WIDE R2, R0, 0x4, R8 ;  /* 0x0000000400027825 */ /* 0x002fe200078e0208 */
[----:B-----5:R-:W-:-:S03]  /*0310*/  @P0 SEL R12, R14, RZ, P1 ;  /* 0x000000ff0e0c0207 */ /* 0x020fc60000800000 */
[----:B------:R-:W-:Y:S01]  /*0320*/  FADD R13, R16, R13 ;  /* 0x0000000d100d7221 */ /* 0x000fe20000000000 */
[----:B------:R-:W-:-:S05]  /*0330*/  @P0 SEL R13, R15, RZ, P1 ;  /* 0x000000ff0f0d0207 */ /* 0x000fca0000800000 */
[----:B------:R-:W-:Y:S01]  /*0340*/  STG.E.64 desc[UR4][R2.64], R12 ;  /* 0x0000000c02007986 */ /* 0x000fe2000c101b04 */
[----:B------:R-:W-:Y:S05]  /*0350*/  EXIT ;  /* 0x000000000000794d */ /* 0x000fea0003800000 */
.L_x_0:
[----:B------:R-:W-:-:S00]  /*0360*/  BRA `(.L_x_0) ;  /* 0xfffffffc00fc7947 */ /* 0x000fc0000383ffff */
[----:B------:R-:W-:-:S00]  /*0370*/  NOP ;  /* 0x0000000000007918 */ /* 0x000fc00000000000 */
        /* <DEDUP_REMOVED lines=8> */
.L_x_1:


//--------------------- .nv.constant0.triton_poi_fused_cat_6 --------------------------
	.section	.nv.constant0.triton_poi_fused_cat_6,"a",@progbits
	.sectionflags	@""
	.align	4
.nv.constant0.triton_poi_fused_cat_6:
	.zero		564
